//
// Generated by NVIDIA NVVM Compiler
//
// Compiler Build ID: CL-36424714
// Cuda compilation tools, release 13.0, V13.0.88
// Based on NVVM 20.0.0
//

.version 9.0
.target sm_100
.address_size 64

	// .globl	_Z14vec_add_gpu_1DPfS_S_i

.visible .entry _Z14vec_add_gpu_1DPfS_S_i(
	.param .u64 .ptr .align 1 _Z14vec_add_gpu_1DPfS_S_i_param_0,
	.param .u64 .ptr .align 1 _Z14vec_add_gpu_1DPfS_S_i_param_1,
	.param .u64 .ptr .align 1 _Z14vec_add_gpu_1DPfS_S_i_param_2,
	.param .u32 _Z14vec_add_gpu_1DPfS_S_i_param_3
)
{
	.reg .pred 	%p<2>;
	.reg .b32 	%r<6>;
	.reg .b32 	%f<4>;
	.reg .b64 	%rd<11>;

	ld.param.u64 	%rd1, [_Z14vec_add_gpu_1DPfS_S_i_param_0];
	ld.param.u64 	%rd2, [_Z14vec_add_gpu_1DPfS_S_i_param_1];
	ld.param.u64 	%rd3, [_Z14vec_add_gpu_1DPfS_S_i_param_2];
	ld.param.u32 	%r2, [_Z14vec_add_gpu_1DPfS_S_i_param_3];
	mov.u32 	%r3, %ctaid.x;
	mov.u32 	%r4, %ntid.x;
	mov.u32 	%r5, %tid.x;
	mad.lo.s32 	%r1, %r3, %r4, %r5;
	setp.ge.s32 	%p1, %r1, %r2;
	@%p1 bra 	$L__BB0_2;
	cvta.to.global.u64 	%rd4, %rd1;
	cvta.to.global.u64 	%rd5, %rd2;
	cvta.to.global.u64 	%rd6, %rd3;
	mul.wide.s32 	%rd7, %r1, 4;
	add.s64 	%rd8, %rd4, %rd7;
	ld.global.f32 	%f1, [%rd8];
	add.s64 	%rd9, %rd5, %rd7;
	ld.global.f32 	%f2, [%rd9];
	add.f32 	%f3, %f1, %f2;
	add.s64 	%rd10, %rd6, %rd7;
	st.global.f32 	[%rd10], %f3;
$L__BB0_2:
	ret;

}
	// .globl	_Z14vec_add_gpu_3DPfS_S_iii
.visible .entry _Z14vec_add_gpu_3DPfS_S_iii(
	.param .u64 .ptr .align 1 _Z14vec_add_gpu_3DPfS_S_iii_param_0,
	.param .u64 .ptr .align 1 _Z14vec_add_gpu_3DPfS_S_iii_param_1,
	.param .u64 .ptr .align 1 _Z14vec_add_gpu_3DPfS_S_iii_param_2,
	.param .u32 _Z14vec_add_gpu_3DPfS_S_iii_param_3,
	.param .u32 _Z14vec_add_gpu_3DPfS_S_iii_param_4,
	.param .u32 _Z14vec_add_gpu_3DPfS_S_iii_param_5
)
{
	.reg .pred 	%p<7>;
	.reg .b32 	%r<22>;
	.reg .b32 	%f<4>;
	.reg .b64 	%rd<11>;

	ld.param.u64 	%rd1, [_Z14vec_add_gpu_3DPfS_S_iii_param_0];
	ld.param.u64 	%rd2, [_Z14vec_add_gpu_3DPfS_S_iii_param_1];
	ld.param.u64 	%rd3, [_Z14vec_add_gpu_3DPfS_S_iii_param_2];
	ld.param.u32 	%r5, [_Z14vec_add_gpu_3DPfS_S_iii_param_3];
	ld.param.u32 	%r8, [_Z14vec_add_gpu_3DPfS_S_iii_param_4];
	ld.param.u32 	%r7, [_Z14vec_add_gpu_3DPfS_S_iii_param_5];
	mov.u32 	%r9, %ctaid.x;
	mov.u32 	%r10, %ntid.x;
	mov.u32 	%r11, %tid.x;
	mad.lo.s32 	%r1, %r9, %r10, %r11;
	mov.u32 	%r12, %ctaid.y;
	mov.u32 	%r13, %ntid.y;
	mov.u32 	%r14, %tid.y;
	mad.lo.s32 	%r15, %r12, %r13, %r14;
	mov.u32 	%r16, %ctaid.z;
	mov.u32 	%r17, %ntid.z;
	mov.u32 	%r18, %tid.z;
	mad.lo.s32 	%r3, %r16, %r17, %r18;
	setp.ge.s32 	%p1, %r1, %r5;
	setp.ge.s32 	%p2, %r15, %r8;
	or.pred  	%p3, %p1, %p2;
	setp.ge.s32 	%p4, %r3, %r7;
	or.pred  	%p5, %p3, %p4;
	@%p5 bra 	$L__BB1_3;
	mad.lo.s32 	%r19, %r8, %r3, %r15;
	mad.lo.s32 	%r4, %r19, %r5, %r1;
	mul.lo.s32 	%r20, %r8, %r5;
	mul.lo.s32 	%r21, %r20, %r7;
	setp.ge.s32 	%p6, %r4, %r21;
	@%p6 bra 	$L__BB1_3;
	cvta.to.global.u64 	%rd4, %rd1;
	mul.wide.s32 	%rd5, %r4, 4;
	add.s64 	%rd6, %rd4, %rd5;
	ld.global.f32 	%f1, [%rd6];
	cvta.to.global.u64 	%rd7, %rd2;
	add.s64 	%rd8, %rd7, %rd5;
	ld.global.f32 	%f2, [%rd8];
	add.f32 	%f3, %f1, %f2;
	cvta.to.global.u64 	%rd9, %rd3;
	add.s64 	%rd10, %rd9, %rd5;
	st.global.f32 	[%rd10], %f3;
$L__BB1_3:
	ret;

}


// ===== COMPILED SASS (sm_100) =====

	.target	sm_100

	.elftype	@"ET_EXEC"


//--------------------- .note.nv.tkinfo           --------------------------
	.section	.note.nv.tkinfo,"",@"SHT_NOTE"
	.sectionflags	@"SHF_NOTE_NV_TKINFO"
	.tkinfo
        /*0018*/ 	.word	0x00000002
        /*0030*/ 	.string	""
        /*0030*/ 	.string	"ptxas"
        /*0030*/ 	.string	"Cuda compilation tools, release 13.0, V13.0.88"
        /*0030*/ 	.string	"Build cuda_13.0.r13.0/compiler.36424714_0"
        /*0030*/ 	.string	"-arch sm_100 -m 64 "



//--------------------- .note.nv.cuinfo           --------------------------
	.section	.note.nv.cuinfo,"",@"SHT_NOTE"
	.sectionflags	@"SHF_NOTE_NV_CUINFO"
        /*0018*/ 	.short	0x0002
        /*001a*/ 	.short	0x0064
        /*001c*/ 	.short	0x0082
	.zero		2


//--------------------- .nv.info                  --------------------------
	.section	.nv.info,"",@"SHT_CUDA_INFO"
	.align	4


	//----- nvinfo : EIATTR_REGCOUNT
	.align		4
        /*0000*/ 	.byte	0x04, 0x2f
        /*0002*/ 	.short	(.L_1 - .L_0)
	.align		4
.L_0:
        /*0004*/ 	.word	index@(_Z14vec_add_gpu_1DPfS_S_i)
        /*0008*/ 	.word	0x0000000c


	//----- nvinfo : EIATTR_FRAME_SIZE
	.align		4
.L_1:
        /*000c*/ 	.byte	0x04, 0x11
        /*000e*/ 	.short	(.L_3 - .L_2)
	.align		4
.L_2:
        /*0010*/ 	.word	index@(_Z14vec_add_gpu_1DPfS_S_i)
        /*0014*/ 	.word	0x00000000


	//----- nvinfo : EIATTR_REGCOUNT
	.align		4
.L_3:
        /*0018*/ 	.byte	0x04, 0x2f
        /*001a*/ 	.short	(.L_5 - .L_4)
	.align		4
.L_4:
        /*001c*/ 	.word	index@(_Z14vec_add_gpu_3DPfS_S_iii)
        /*0020*/ 	.word	0x0000000c


	//----- nvinfo : EIATTR_FRAME_SIZE
	.align		4
.L_5:
        /*0024*/ 	.byte	0x04, 0x11
        /*0026*/ 	.short	(.L_7 - .L_6)
	.align		4
.L_6:
        /*0028*/ 	.word	index@(_Z14vec_add_gpu_3DPfS_S_iii)
        /*002c*/ 	.word	0x00000000


	//----- nvinfo : EIATTR_MIN_STACK_SIZE
	.align		4
.L_7:
        /*0030*/ 	.byte	0x04, 0x12
        /*0032*/ 	.short	(.L_9 - .L_8)
	.align		4
.L_8:
        /*0034*/ 	.word	index@(_Z14vec_add_gpu_3DPfS_S_iii)
        /*0038*/ 	.word	0x00000000


	//----- nvinfo : EIATTR_MIN_STACK_SIZE
	.align		4
.L_9:
        /*003c*/ 	.byte	0x04, 0x12
        /*003e*/ 	.short	(.L_11 - .L_10)
	.align		4
.L_10:
        /*0040*/ 	.word	index@(_Z14vec_add_gpu_1DPfS_S_i)
        /*0044*/ 	.word	0x00000000
.L_11:


//--------------------- .nv.compat                --------------------------
	.section	.nv.compat,"",@"SHT_CUDA_COMPAT_INFO"
	.align	4
        /*0000*/ 	.byte	0x02, 0x09, 0x00, 0x00, 0x02, 0x02, 0x01, 0x00, 0x02, 0x05, 0x05, 0x00, 0x03, 0x07, 0x01, 0x01
        /*0010*/ 	.byte	0x02, 0x03, 0x00, 0x00, 0x02, 0x06, 0x01, 0x00, 0x04, 0x0b, 0x08, 0x00, 0x09, 0x00, 0x00, 0x00
        /*0020*/ 	.byte	0x00, 0x00, 0x00, 0x00


//--------------------- .nv.info._Z14vec_add_gpu_3DPfS_S_iii --------------------------
	.section	.nv.info._Z14vec_add_gpu_3DPfS_S_iii,"",@"SHT_CUDA_INFO"
	.sectionflags	@""
	.align	4


	//----- nvinfo : EIATTR_CUDA_API_VERSION
	.align		4
        /*0000*/ 	.byte	0x04, 0x37
        /*0002*/ 	.short	(.L_13 - .L_12)
.L_12:
        /*0004*/ 	.word	0x00000082


	//----- nvinfo : EIATTR_KPARAM_INFO
	.align		4
.L_13:
        /*0008*/ 	.byte	0x04, 0x17
        /*000a*/ 	.short	(.L_15 - .L_14)
.L_14:
        /*000c*/ 	.word	0x00000000
        /*0010*/ 	.short	0x0005
        /*0012*/ 	.short	0x0020
        /*0014*/ 	.byte	0x00, 0xf0, 0x11, 0x00


	//----- nvinfo : EIATTR_KPARAM_INFO
	.align		4
.L_15:
        /*0018*/ 	.byte	0x04, 0x17
        /*001a*/ 	.short	(.L_17 - .L_16)
.L_16:
        /*001c*/ 	.word	0x00000000
        /*0020*/ 	.short	0x0004
        /*0022*/ 	.short	0x001c
        /*0024*/ 	.byte	0x00, 0xf0, 0x11, 0x00


	//----- nvinfo : EIATTR_KPARAM_INFO
	.align		4
.L_17:
        /*0028*/ 	.byte	0x04, 0x17
        /*002a*/ 	.short	(.L_19 - .L_18)
.L_18:
        /*002c*/ 	.word	0x00000000
        /*0030*/ 	.short	0x0003
        /*0032*/ 	.short	0x0018
        /*0034*/ 	.byte	0x00, 0xf0, 0x11, 0x00


	//----- nvinfo : EIATTR_KPARAM_INFO
	.align		4
.L_19:
        /*0038*/ 	.byte	0x04, 0x17
        /*003a*/ 	.short	(.L_21 - .L_20)
.L_20:
        /*003c*/ 	.word	0x00000000
        /*0040*/ 	.short	0x0002
        /*0042*/ 	.short	0x0010
        /*0044*/ 	.byte	0x00, 0xf5, 0x21, 0x00


	//----- nvinfo : EIATTR_KPARAM_INFO
	.align		4
.L_21:
        /*0048*/ 	.byte	0x04, 0x17
        /*004a*/ 	.short	(.L_23 - .L_22)
.L_22:
        /*004c*/ 	.word	0x00000000
        /*0050*/ 	.short	0x0001
        /*0052*/ 	.short	0x0008
        /*0054*/ 	.byte	0x00, 0xf5, 0x21, 0x00


	//----- nvinfo : EIATTR_KPARAM_INFO
	.align		4
.L_23:
        /*0058*/ 	.byte	0x04, 0x17
        /*005a*/ 	.short	(.L_25 - .L_24)
.L_24:
        /*005c*/ 	.word	0x00000000
        /*0060*/ 	.short	0x0000
        /*0062*/ 	.short	0x0000
        /*0064*/ 	.byte	0x00, 0xf5, 0x21, 0x00


	//----- nvinfo : EIATTR_SPARSE_MMA_MASK
	.align		4
.L_25:
        /*0068*/ 	.byte	0x03, 0x50
        /*006a*/ 	.short	0x0000


	//----- nvinfo : EIATTR_MAXREG_COUNT
	.align		4
        /*006c*/ 	.byte	0x03, 0x1b
        /*006e*/ 	.short	0x00ff


	//----- nvinfo : EIATTR_MERCURY_ISA_VERSION
	.align		4
        /*0070*/ 	.byte	0x03, 0x5f
        /*0072*/ 	.short	0x0101


	//----- nvinfo : EIATTR_VRC_CTA_INIT_COUNT
	.align		4
        /*0074*/ 	.byte	0x02, 0x4a
	.zero		1
	.zero		1


	//----- nvinfo : EIATTR_EXIT_INSTR_OFFSETS
	.align		4
        /*0078*/ 	.byte	0x04, 0x1c
        /*007a*/ 	.short	(.L_27 - .L_26)


	//   ....[0]....
.L_26:
        /*007c*/ 	.word	0x00000120


	//   ....[1]....
        /*0080*/ 	.word	0x00000180


	//   ....[2]....
        /*0084*/ 	.word	0x00000240


	//----- nvinfo : EIATTR_CBANK_PARAM_SIZE
	.align		4
.L_27:
        /*0088*/ 	.byte	0x03, 0x19
        /*008a*/ 	.short	0x0024


	//----- nvinfo : EIATTR_PARAM_CBANK
	.align		4
        /*008c*/ 	.byte	0x04, 0x0a
        /*008e*/ 	.short	(.L_29 - .L_28)
	.align		4
.L_28:
        /*0090*/ 	.word	index@(.nv.constant0._Z14vec_add_gpu_3DPfS_S_iii)
        /*0094*/ 	.short	0x0380
        /*0096*/ 	.short	0x0024


	//----- nvinfo : EIATTR_SW_WAR
	.align		4
.L_29:
        /*0098*/ 	.byte	0x04, 0x36
        /*009a*/ 	.short	(.L_31 - .L_30)
.L_30:
        /*009c*/ 	.word	0x00000008
.L_31:


//--------------------- .nv.info._Z14vec_add_gpu_1DPfS_S_i --------------------------
	.section	.nv.info._Z14vec_add_gpu_1DPfS_S_i,"",@"SHT_CUDA_INFO"
	.sectionflags	@""
	.align	4


	//----- nvinfo : EIATTR_CUDA_API_VERSION
	.align		4
        /*0000*/ 	.byte	0x04, 0x37
        /*0002*/ 	.short	(.L_33 - .L_32)
.L_32:
        /*0004*/ 	.word	0x00000082


	//----- nvinfo : EIATTR_KPARAM_INFO
	.align		4
.L_33:
        /*0008*/ 	.byte	0x04, 0x17
        /*000a*/ 	.short	(.L_35 - .L_34)
.L_34:
        /*000c*/ 	.word	0x00000000
        /*0010*/ 	.short	0x0003
        /*0012*/ 	.short	0x0018
        /*0014*/ 	.byte	0x00, 0xf0, 0x11, 0x00


	//----- nvinfo : EIATTR_KPARAM_INFO
	.align		4
.L_35:
        /*0018*/ 	.byte	0x04, 0x17
        /*001a*/ 	.short	(.L_37 - .L_36)
.L_36:
        /*001c*/ 	.word	0x00000000
        /*0020*/ 	.short	0x0002
        /*0022*/ 	.short	0x0010
        /*0024*/ 	.byte	0x00, 0xf5, 0x21, 0x00


	//----- nvinfo : EIATTR_KPARAM_INFO
	.align		4
.L_37:
        /*0028*/ 	.byte	0x04, 0x17
        /*002a*/ 	.short	(.L_39 - .L_38)
.L_38:
        /*002c*/ 	.word	0x00000000
        /*0030*/ 	.short	0x0001
        /*0032*/ 	.short	0x0008
        /*0034*/ 	.byte	0x00, 0xf5, 0x21, 0x00


	//----- nvinfo : EIATTR_KPARAM_INFO
	.align		4
.L_39:
        /*0038*/ 	.byte	0x04, 0x17
        /*003a*/ 	.short	(.L_41 - .L_40)
.L_40:
        /*003c*/ 	.word	0x00000000
        /*0040*/ 	.short	0x0000
        /*0042*/ 	.short	0x0000
        /*0044*/ 	.byte	0x00, 0xf5, 0x21, 0x00


	//----- nvinfo : EIATTR_SPARSE_MMA_MASK
	.align		4
.L_41:
        /*0048*/ 	.byte	0x03, 0x50
        /*004a*/ 	.short	0x0000


	//----- nvinfo : EIATTR_MAXREG_COUNT
	.align		4
        /*004c*/ 	.byte	0x03, 0x1b
        /*004e*/ 	.short	0x00ff


	//----- nvinfo : EIATTR_MERCURY_ISA_VERSION
	.align		4
        /*0050*/ 	.byte	0x03, 0x5f
        /*0052*/ 	.short	0x0101


	//----- nvinfo : EIATTR_VRC_CTA_INIT_COUNT
	.align		4
        /*0054*/ 	.byte	0x02, 0x4a
	.zero		1
	.zero		1


	//----- nvinfo : EIATTR_EXIT_INSTR_OFFSETS
	.align		4
        /*0058*/ 	.byte	0x04, 0x1c
        /*005a*/ 	.short	(.L_43 - .L_42)


	//   ....[0]....
.L_42:
        /*005c*/ 	.word	0x00000070


	//   ....[1]....
        /*0060*/ 	.word	0x00000130


	//----- nvinfo : EIATTR_CBANK_PARAM_SIZE
	.align		4
.L_43:
        /*0064*/ 	.byte	0x03, 0x19
        /*0066*/ 	.short	0x001c


	//----- nvinfo : EIATTR_PARAM_CBANK
	.align		4
        /*0068*/ 	.byte	0x04, 0x0a
        /*006a*/ 	.short	(.L_45 - .L_44)
	.align		4
.L_44:
        /*006c*/ 	.word	index@(.nv.constant0._Z14vec_add_gpu_1DPfS_S_i)
        /*0070*/ 	.short	0x0380
        /*0072*/ 	.short	0x001c


	//----- nvinfo : EIATTR_SW_WAR
	.align		4
.L_45:
        /*0074*/ 	.byte	0x04, 0x36
        /*0076*/ 	.short	(.L_47 - .L_46)
.L_46:
        /*0078*/ 	.word	0x00000008
.L_47:


//--------------------- .nv.callgraph             --------------------------
	.section	.nv.callgraph,"",@"SHT_CUDA_CALLGRAPH"
	.align	4
	.sectionentsize	8
	.align		4
        /*0000*/ 	.word	0x00000000
	.align		4
        /*0004*/ 	.word	0xffffffff
	.align		4
        /*0008*/ 	.word	0x00000000
	.align		4
        /*000c*/ 	.word	0xfffffffe
	.align		4
        /*0010*/ 	.word	0x00000000
	.align		4
        /*0014*/ 	.word	0xfffffffd
	.align		4
        /*0018*/ 	.word	0x00000000
	.align		4
        /*001c*/ 	.word	0xfffffffc


//--------------------- .text._Z14vec_add_gpu_3DPfS_S_iii --------------------------
	.section	.text._Z14vec_add_gpu_3DPfS_S_iii,"ax",@progbits
	.align	128
        .global         _Z14vec_add_gpu_3DPfS_S_iii
        .type           _Z14vec_add_gpu_3DPfS_S_iii,@function
        .size           _Z14vec_add_gpu_3DPfS_S_iii,(.L_x_2 - _Z14vec_add_gpu_3DPfS_S_iii)
        .other          _Z14vec_add_gpu_3DPfS_S_iii,@"STO_CUDA_ENTRY STV_DEFAULT"
_Z14vec_add_gpu_3DPfS_S_iii:
.text._Z14vec_add_gpu_3DPfS_S_iii:
[----:B------:R-:W-:Y:S01]  /*0000*/  LDC R1, c[0x0][0x37c] ;  /* 0x0000df00ff017b82 */ /* 0x000fe20000000800 */
[----:B------:R-:W0:Y:S07]  /*0010*/  S2R R5, SR_TID.Y ;  /* 0x0000000000057919 */ /* 0x000e2e0000002200 */
[----:B------:R-:W1:Y:S01]  /*0020*/  LDC R0, c[0x0][0x360] ;  /* 0x0000d800ff007b82 */ /* 0x000e620000000800 */
[----:B------:R-:W2:Y:S01]  /*0030*/  LDCU.64 UR8, c[0x0][0x398] ;  /* 0x00007300ff0877ac */ /* 0x000ea20008000a00 */
[----:B------:R-:W1:Y:S01]  /*0040*/  S2R R3, SR_TID.X ;  /* 0x0000000000037919 */ /* 0x000e620000002100 */
[----:B------:R-:W3:Y:S01]  /*0050*/  LDCU UR7, c[0x0][0x3a0] ;  /* 0x00007400ff0777ac */ /* 0x000ee20008000800 */
[----:B------:R-:W4:Y:S04]  /*0060*/  S2R R7, SR_TID.Z ;  /* 0x0000000000077919 */ /* 0x000f280000002300 */
[----:B------:R-:W0:Y:S08]  /*0070*/  S2UR UR5, SR_CTAID.Y ;  /* 0x00000000000579c3 */ /* 0x000e300000002600 */
[----:B------:R-:W0:Y:S08]  /*0080*/  LDC R2, c[0x0][0x364] ;  /* 0x0000d900ff027b82 */ /* 0x000e300000000800 */
[----:B------:R-:W1:Y:S08]  /*0090*/  S2UR UR4, SR_CTAID.X ;  /* 0x00000000000479c3 */ /* 0x000e700000002500 */
[----:B------:R-:W4:Y:S08]  /*00a0*/  S2UR UR6, SR_CTAID.Z ;  /* 0x00000000000679c3 */ /* 0x000f300000002700 */
[----:B------:R-:W4:Y:S01]  /*00b0*/  LDC R4, c[0x0][0x368] ;  /* 0x0000da00ff047b82 */ /* 0x000f220000000800 */
[----:B0-----:R-:W-:-:S05]  /*00c0*/  IMAD R2, R2, UR5, R5 ;  /* 0x0000000502027c24 */ /* 0x001fca000f8e0205 */
[----:B--2---:R-:W-:Y:S01]  /*00d0*/  ISETP.GE.AND P0, PT, R2, UR9, PT ;  /* 0x0000000902007c0c */ /* 0x004fe2000bf06270 */
[----:B-1----:R-:W-:-:S05]  /*00e0*/  IMAD R0, R0, UR4, R3 ;  /* 0x0000000400007c24 */ /* 0x002fca000f8e0203 */
[----:B------:R-:W-:Y:S01]  /*00f0*/  ISETP.GE.OR P0, PT, R0, UR8, P0 ;  /* 0x0000000800007c0c */ /* 0x000fe20008706670 */
[----:B----4-:R-:W-:-:S05]  /*0100*/  IMAD R3, R4, UR6, R7 ;  /* 0x0000000604037c24 */ /* 0x010fca000f8e0207 */
[----:B---3--:R-:W-:-:S13]  /*0110*/  ISETP.GE.OR P0, PT, R3, UR7, P0 ;  /* 0x0000000703007c0c */ /* 0x008fda0008706670 */
[----:B------:R-:W-:Y:S05]  /*0120*/  @P0 EXIT ;  /* 0x000000000000094d */ /* 0x000fea0003800000 */
[----:B------:R-:W-:Y:S02]  /*0130*/  UIMAD UR4, UR9, UR8, URZ ;  /* 0x00000008090472a4 */ /* 0x000fe4000f8e02ff */
[----:B------:R-:W-:Y:S02]  /*0140*/  IMAD R3, R3, UR9, R2 ;  /* 0x0000000903037c24 */ /* 0x000fe4000f8e0202 */
[----:B------:R-:W-:Y:S02]  /*0150*/  UIMAD UR4, UR4, UR7, URZ ;  /* 0x00000007040472a4 */ /* 0x000fe4000f8e02ff */
[----:B------:R-:W-:-:S05]  /*0160*/  IMAD R9, R3, UR8, R0 ;  /* 0x0000000803097c24 */ /* 0x000fca000f8e0200 */
[----:B------:R-:W-:-:S13]  /*0170*/  ISETP.GE.AND P0, PT, R9, UR4, PT ;  /* 0x0000000409007c0c */ /* 0x000fda000bf06270 */
[----:B------:R-:W-:Y:S05]  /*0180*/  @P0 EXIT ;  /* 0x000000000000094d */ /* 0x000fea0003800000 */
[----:B------:R-:W0:Y:S01]  /*0190*/  LDC.64 R2, c[0x0][0x380] ;  /* 0x0000e000ff027b82 */ /* 0x000e220000000a00 */
[----:B------:R-:W1:Y:S07]  /*01a0*/  LDCU.64 UR4, c[0x0][0x358] ;  /* 0x00006b00ff0477ac */ /* 0x000e6e0008000a00 */
[----:B------:R-:W2:Y:S08]  /*01b0*/  LDC.64 R4, c[0x0][0x388] ;  /* 0x0000e200ff047b82 */ /* 0x000eb00000000a00 */
[----:B------:R-:W3:Y:S01]  /*01c0*/  LDC.64 R6, c[0x0][0x390] ;  /* 0x0000e400ff067b82 */ /* 0x000ee20000000a00 */
[----:B0-----:R-:W-:-:S06]  /*01d0*/  IMAD.WIDE R2, R9, 0x4, R2 ;  /* 0x0000000409027825 */ /* 0x001fcc00078e0202 */
[----:B-1----:R-:W4:Y:S01]  /*01e0*/  LDG.E R2, desc[UR4][R2.64] ;  /* 0x0000000402027981 */ /* 0x002f22000c1e1900 */
[----:B--2---:R-:W-:-:S06]  /*01f0*/  IMAD.WIDE R4, R9, 0x4, R4 ;  /* 0x0000000409047825 */ /* 0x004fcc00078e0204 */
[----:B------:R-:W4:Y:S01]  /*0200*/  LDG.E R5, desc[UR4][R4.64] ;  /* 0x0000000404057981 */ /* 0x000f22000c1e1900 */
[----:B---3--:R-:W-:-:S04]  /*0210*/  IMAD.WIDE R6, R9, 0x4, R6 ;  /* 0x0000000409067825 */ /* 0x008fc800078e0206 */
[----:B----4-:R-:W-:-:S05]  /*0220*/  FADD R9, R2, R5 ;  /* 0x0000000502097221 */ /* 0x010fca0000000000 */
[----:B------:R-:W-:Y:S01]  /*0230*/  STG.E desc[UR4][R6.64], R9 ;  /* 0x0000000906007986 */ /* 0x000fe2000c101904 */
[----:B------:R-:W-:Y:S05]  /*0240*/  EXIT ;  /* 0x000000000000794d */ /* 0x000fea0003800000 */
.L_x_0:
[----:B------:R-:W-:-:S00]  /*0250*/  BRA `(.L_x_0) ;  /* 0xfffffffc00fc7947 */ /* 0x000fc0000383ffff */
[----:B------:R-:W-:-:S00]  /*0260*/  NOP ;  /* 0x0000000000007918 */ /* 0x000fc00000000000 */
        /* <DEDUP_REMOVED lines=9> */
.L_x_2:


//--------------------- .text._Z14vec_add_gpu_1DPfS_S_i --------------------------
	.section	.text._Z14vec_add_gpu_1DPfS_S_i,"ax",@progbits
	.align	128
        .global         _Z14vec_add_gpu_1DPfS_S_i
        .type           _Z14vec_add_gpu_1DPfS_S_i,@function
        .size           _Z14vec_add_gpu_1DPfS_S_i,(.L_x_3 - _Z14vec_add_gpu_1DPfS_S_i)
        .other          _Z14vec_add_gpu_1DPfS_S_i,@"STO_CUDA_ENTRY STV_DEFAULT"
_Z14vec_add_gpu_1DPfS_S_i:
.text._Z14vec_add_gpu_1DPfS_S_i:
[----:B------:R-:W-:Y:S01]  /*0000*/  LDC R1, c[0x0][0x37c] ;  /* 0x0000df00ff017b82 */ /* 0x000fe20000000800 */
[----:B------:R-:W0:Y:S07]  /*0010*/  S2R R0, SR_TID.X ;  /* 0x0000000000007919 */ /* 0x000e2e0000002100 */
[----:B------:R-:W0:Y:S01]  /*0020*/  S2UR UR4, SR_CTAID.X ;  /* 0x00000000000479c3 */ /* 0x000e220000002500 */
[----:B------:R-:W1:Y:S07]  /*0030*/  LDCU UR5, c[0x0][0x398] ;  /* 0x00007300ff0577ac */ /* 0x000e6e0008000800 */
[----:B------:R-:W0:Y:S02]  /*0040*/  LDC R9, c[0x0][0x360] ;  /* 0x0000d800ff097b82 */ /* 0x000e240000000800 */
[----:B0-----:R-:W-:-:S05]  /*0050*/  IMAD R9, R9, UR4, R0 ;  /* 0x0000000409097c24 */ /* 0x001fca000f8e0200 */
[----:B-1----:R-:W-:-:S13]  /*0060*/  ISETP.GE.AND P0, PT, R9, UR5, PT ;  /* 0x0000000509007c0c */ /* 0x002fda000bf06270 */
        /* <DEDUP_REMOVED lines=13> */
.L_x_1:
        /* <DEDUP_REMOVED lines=12> */
.L_x_3:


//--------------------- .nv.shared.reserved.0     --------------------------
	.section	.nv.shared.reserved.0,"aw",@nobits
	.weak		__nv_reservedSMEM_offset_0_alias
	.size		__nv_reservedSMEM_offset_0_alias, 0, 64
	.other		__nv_reservedSMEM_offset_0_alias,@"STO_CUDA_RESERVED_SHARED STV_DEFAULT"
__nv_reservedSMEM_offset_0_alias:
	.zero		0
	.zero		64


//--------------------- .nv.constant0._Z14vec_add_gpu_3DPfS_S_iii --------------------------
	.section	.nv.constant0._Z14vec_add_gpu_3DPfS_S_iii,"a",@progbits
	.sectionflags	@""
	.align	4
.nv.constant0._Z14vec_add_gpu_3DPfS_S_iii:
	.zero		932


//--------------------- .nv.constant0._Z14vec_add_gpu_1DPfS_S_i --------------------------
	.section	.nv.constant0._Z14vec_add_gpu_1DPfS_S_i,"a",@progbits
	.sectionflags	@""
	.align	4
.nv.constant0._Z14vec_add_gpu_1DPfS_S_i:
	.zero		924


//--------------------- SYMBOLS --------------------------

	.type		.nv.reservedSmem.offset0,@object
	.size		.nv.reservedSmem.offset0,0x4
